//
// Generated by NVIDIA NVVM Compiler
//
// Compiler Build ID: CL-36424714
// Cuda compilation tools, release 13.0, V13.0.88
// Based on NVVM 20.0.0
//

.version 9.0
.target sm_100
.address_size 64

	// .globl	_Z14multi_matricesPiS_S_i

.visible .entry _Z14multi_matricesPiS_S_i(
	.param .u64 .ptr .align 1 _Z14multi_matricesPiS_S_i_param_0,
	.param .u64 .ptr .align 1 _Z14multi_matricesPiS_S_i_param_1,
	.param .u64 .ptr .align 1 _Z14multi_matricesPiS_S_i_param_2,
	.param .u32 _Z14multi_matricesPiS_S_i_param_3
)
{
	.reg .pred 	%p<10>;
	.reg .b32 	%r<112>;
	.reg .b64 	%rd<57>;

	ld.param.u64 	%rd4, [_Z14multi_matricesPiS_S_i_param_0];
	ld.param.u64 	%rd5, [_Z14multi_matricesPiS_S_i_param_1];
	ld.param.u64 	%rd3, [_Z14multi_matricesPiS_S_i_param_2];
	ld.param.u32 	%r29, [_Z14multi_matricesPiS_S_i_param_3];
	cvta.to.global.u64 	%rd1, %rd5;
	cvta.to.global.u64 	%rd2, %rd4;
	mov.u32 	%r1, %tid.x;
	rem.u32 	%r2, %r1, %r29;
	setp.lt.s32 	%p1, %r29, 1;
	mov.b32 	%r111, 0;
	@%p1 bra 	$L__BB0_12;
	sub.s32 	%r3, %r1, %r2;
	and.b32  	%r4, %r29, 7;
	setp.lt.u32 	%p2, %r29, 8;
	mov.b32 	%r106, 0;
	mov.u32 	%r111, %r106;
	@%p2 bra 	$L__BB0_4;
	and.b32  	%r106, %r29, 2147483640;
	neg.s32 	%r99, %r106;
	mov.b32 	%r100, 0;
	mov.u32 	%r111, %r100;
$L__BB0_3:
	.pragma "nounroll";
	add.s32 	%r34, %r3, %r100;
	mul.wide.u32 	%rd6, %r34, 4;
	add.s64 	%rd7, %rd2, %rd6;
	ld.global.u32 	%r35, [%rd7];
	mad.lo.s32 	%r36, %r100, %r29, %r2;
	mul.wide.u32 	%rd8, %r36, 4;
	add.s64 	%rd9, %rd1, %rd8;
	ld.global.u32 	%r37, [%rd9];
	mad.lo.s32 	%r38, %r37, %r35, %r111;
	ld.global.u32 	%r39, [%rd7+4];
	add.s32 	%r40, %r36, %r29;
	mul.wide.u32 	%rd10, %r40, 4;
	add.s64 	%rd11, %rd1, %rd10;
	ld.global.u32 	%r41, [%rd11];
	mad.lo.s32 	%r42, %r41, %r39, %r38;
	ld.global.u32 	%r43, [%rd7+8];
	add.s32 	%r44, %r40, %r29;
	mul.wide.u32 	%rd12, %r44, 4;
	add.s64 	%rd13, %rd1, %rd12;
	ld.global.u32 	%r45, [%rd13];
	mad.lo.s32 	%r46, %r45, %r43, %r42;
	ld.global.u32 	%r47, [%rd7+12];
	add.s32 	%r48, %r44, %r29;
	mul.wide.u32 	%rd14, %r48, 4;
	add.s64 	%rd15, %rd1, %rd14;
	ld.global.u32 	%r49, [%rd15];
	mad.lo.s32 	%r50, %r49, %r47, %r46;
	ld.global.u32 	%r51, [%rd7+16];
	add.s32 	%r52, %r48, %r29;
	mul.wide.u32 	%rd16, %r52, 4;
	add.s64 	%rd17, %rd1, %rd16;
	ld.global.u32 	%r53, [%rd17];
	mad.lo.s32 	%r54, %r53, %r51, %r50;
	ld.global.u32 	%r55, [%rd7+20];
	add.s32 	%r56, %r52, %r29;
	mul.wide.u32 	%rd18, %r56, 4;
	add.s64 	%rd19, %rd1, %rd18;
	ld.global.u32 	%r57, [%rd19];
	mad.lo.s32 	%r58, %r57, %r55, %r54;
	ld.global.u32 	%r59, [%rd7+24];
	add.s32 	%r60, %r56, %r29;
	mul.wide.u32 	%rd20, %r60, 4;
	add.s64 	%rd21, %rd1, %rd20;
	ld.global.u32 	%r61, [%rd21];
	mad.lo.s32 	%r62, %r61, %r59, %r58;
	ld.global.u32 	%r63, [%rd7+28];
	add.s32 	%r64, %r60, %r29;
	mul.wide.u32 	%rd22, %r64, 4;
	add.s64 	%rd23, %rd1, %rd22;
	ld.global.u32 	%r65, [%rd23];
	mad.lo.s32 	%r111, %r65, %r63, %r62;
	add.s32 	%r100, %r100, 8;
	add.s32 	%r99, %r99, 8;
	setp.ne.s32 	%p3, %r99, 0;
	@%p3 bra 	$L__BB0_3;
$L__BB0_4:
	setp.eq.s32 	%p4, %r4, 0;
	@%p4 bra 	$L__BB0_12;
	and.b32  	%r16, %r29, 3;
	setp.lt.u32 	%p5, %r4, 4;
	@%p5 bra 	$L__BB0_7;
	add.s32 	%r67, %r3, %r106;
	mul.wide.u32 	%rd24, %r67, 4;
	add.s64 	%rd25, %rd2, %rd24;
	ld.global.u32 	%r68, [%rd25];
	mad.lo.s32 	%r69, %r106, %r29, %r2;
	mul.wide.u32 	%rd26, %r69, 4;
	add.s64 	%rd27, %rd1, %rd26;
	ld.global.u32 	%r70, [%rd27];
	mad.lo.s32 	%r71, %r70, %r68, %r111;
	cvt.u64.u32 	%rd28, %r3;
	cvt.u64.u32 	%rd29, %r106;
	add.s64 	%rd30, %rd28, %rd29;
	shl.b64 	%rd31, %rd30, 2;
	add.s64 	%rd32, %rd2, %rd31;
	ld.global.u32 	%r72, [%rd32+4];
	add.s32 	%r73, %r69, %r29;
	mul.wide.u32 	%rd33, %r73, 4;
	add.s64 	%rd34, %rd1, %rd33;
	ld.global.u32 	%r74, [%rd34];
	mad.lo.s32 	%r75, %r74, %r72, %r71;
	ld.global.u32 	%r76, [%rd32+8];
	add.s32 	%r77, %r73, %r29;
	mul.wide.u32 	%rd35, %r77, 4;
	add.s64 	%rd36, %rd1, %rd35;
	ld.global.u32 	%r78, [%rd36];
	mad.lo.s32 	%r79, %r78, %r76, %r75;
	ld.global.u32 	%r80, [%rd32+12];
	add.s32 	%r81, %r77, %r29;
	mul.wide.u32 	%rd37, %r81, 4;
	add.s64 	%rd38, %rd1, %rd37;
	ld.global.u32 	%r82, [%rd38];
	mad.lo.s32 	%r111, %r82, %r80, %r79;
	add.s32 	%r106, %r106, 4;
$L__BB0_7:
	setp.eq.s32 	%p6, %r16, 0;
	@%p6 bra 	$L__BB0_12;
	setp.eq.s32 	%p7, %r16, 1;
	@%p7 bra 	$L__BB0_10;
	add.s32 	%r84, %r3, %r106;
	mul.wide.u32 	%rd39, %r84, 4;
	add.s64 	%rd40, %rd2, %rd39;
	ld.global.u32 	%r85, [%rd40];
	mad.lo.s32 	%r86, %r106, %r29, %r2;
	mul.wide.u32 	%rd41, %r86, 4;
	add.s64 	%rd42, %rd1, %rd41;
	ld.global.u32 	%r87, [%rd42];
	mad.lo.s32 	%r88, %r87, %r85, %r111;
	cvt.u64.u32 	%rd43, %r3;
	cvt.u64.u32 	%rd44, %r106;
	add.s64 	%rd45, %rd43, %rd44;
	shl.b64 	%rd46, %rd45, 2;
	add.s64 	%rd47, %rd2, %rd46;
	ld.global.u32 	%r89, [%rd47+4];
	add.s32 	%r90, %r86, %r29;
	mul.wide.u32 	%rd48, %r90, 4;
	add.s64 	%rd49, %rd1, %rd48;
	ld.global.u32 	%r91, [%rd49];
	mad.lo.s32 	%r111, %r91, %r89, %r88;
	add.s32 	%r106, %r106, 2;
$L__BB0_10:
	and.b32  	%r92, %r29, 1;
	setp.eq.b32 	%p8, %r92, 1;
	not.pred 	%p9, %p8;
	@%p9 bra 	$L__BB0_12;
	add.s32 	%r93, %r3, %r106;
	mul.wide.u32 	%rd50, %r93, 4;
	add.s64 	%rd51, %rd2, %rd50;
	ld.global.u32 	%r94, [%rd51];
	mad.lo.s32 	%r95, %r106, %r29, %r2;
	mul.wide.u32 	%rd52, %r95, 4;
	add.s64 	%rd53, %rd1, %rd52;
	ld.global.u32 	%r96, [%rd53];
	mad.lo.s32 	%r111, %r96, %r94, %r111;
$L__BB0_12:
	cvta.to.global.u64 	%rd54, %rd3;
	mov.u32 	%r97, %tid.y;
	mad.lo.s32 	%r98, %r29, %r97, %r1;
	mul.wide.u32 	%rd55, %r98, 4;
	add.s64 	%rd56, %rd54, %rd55;
	st.global.u32 	[%rd56], %r111;
	ret;

}


// ===== COMPILED SASS (sm_100) =====

	.target	sm_100

	.elftype	@"ET_EXEC"


//--------------------- .note.nv.tkinfo           --------------------------
	.section	.note.nv.tkinfo,"",@"SHT_NOTE"
	.sectionflags	@"SHF_NOTE_NV_TKINFO"
	.tkinfo
        /*0018*/ 	.word	0x00000002
        /*0030*/ 	.string	""
        /*0030*/ 	.string	"ptxas"
        /*0030*/ 	.string	"Cuda compilation tools, release 13.0, V13.0.88"
        /*0030*/ 	.string	"Build cuda_13.0.r13.0/compiler.36424714_0"
        /*0030*/ 	.string	"-arch sm_100 -m 64 "



//--------------------- .note.nv.cuinfo           --------------------------
	.section	.note.nv.cuinfo,"",@"SHT_NOTE"
	.sectionflags	@"SHF_NOTE_NV_CUINFO"
        /*0018*/ 	.short	0x0002
        /*001a*/ 	.short	0x0064
        /*001c*/ 	.short	0x0082
	.zero		2


//--------------------- .nv.info                  --------------------------
	.section	.nv.info,"",@"SHT_CUDA_INFO"
	.align	4


	//----- nvinfo : EIATTR_REGCOUNT
	.align		4
        /*0000*/ 	.byte	0x04, 0x2f
        /*0002*/ 	.short	(.L_1 - .L_0)
	.align		4
.L_0:
        /*0004*/ 	.word	index@(_Z14multi_matricesPiS_S_i)
        /*0008*/ 	.word	0x00000020


	//----- nvinfo : EIATTR_FRAME_SIZE
	.align		4
.L_1:
        /*000c*/ 	.byte	0x04, 0x11
        /*000e*/ 	.short	(.L_3 - .L_2)
	.align		4
.L_2:
        /*0010*/ 	.word	index@(_Z14multi_matricesPiS_S_i)
        /*0014*/ 	.word	0x00000000


	//----- nvinfo : EIATTR_MIN_STACK_SIZE
	.align		4
.L_3:
        /*0018*/ 	.byte	0x04, 0x12
        /*001a*/ 	.short	(.L_5 - .L_4)
	.align		4
.L_4:
        /*001c*/ 	.word	index@(_Z14multi_matricesPiS_S_i)
        /*0020*/ 	.word	0x00000000
.L_5:


//--------------------- .nv.compat                --------------------------
	.section	.nv.compat,"",@"SHT_CUDA_COMPAT_INFO"
	.align	4
        /*0000*/ 	.byte	0x02, 0x09, 0x00, 0x00, 0x02, 0x02, 0x01, 0x00, 0x02, 0x05, 0x05, 0x00, 0x03, 0x07, 0x01, 0x01
        /*0010*/ 	.byte	0x02, 0x03, 0x00, 0x00, 0x02, 0x06, 0x01, 0x00, 0x04, 0x0b, 0x08, 0x00, 0x09, 0x00, 0x00, 0x00
        /*0020*/ 	.byte	0x00, 0x00, 0x00, 0x00


//--------------------- .nv.info._Z14multi_matricesPiS_S_i --------------------------
	.section	.nv.info._Z14multi_matricesPiS_S_i,"",@"SHT_CUDA_INFO"
	.sectionflags	@""
	.align	4


	//----- nvinfo : EIATTR_CUDA_API_VERSION
	.align		4
        /*0000*/ 	.byte	0x04, 0x37
        /*0002*/ 	.short	(.L_7 - .L_6)
.L_6:
        /*0004*/ 	.word	0x00000082


	//----- nvinfo : EIATTR_KPARAM_INFO
	.align		4
.L_7:
        /*0008*/ 	.byte	0x04, 0x17
        /*000a*/ 	.short	(.L_9 - .L_8)
.L_8:
        /*000c*/ 	.word	0x00000000
        /*0010*/ 	.short	0x0003
        /*0012*/ 	.short	0x0018
        /*0014*/ 	.byte	0x00, 0xf0, 0x11, 0x00


	//----- nvinfo : EIATTR_KPARAM_INFO
	.align		4
.L_9:
        /*0018*/ 	.byte	0x04, 0x17
        /*001a*/ 	.short	(.L_11 - .L_10)
.L_10:
        /*001c*/ 	.word	0x00000000
        /*0020*/ 	.short	0x0002
        /*0022*/ 	.short	0x0010
        /*0024*/ 	.byte	0x00, 0xf5, 0x21, 0x00


	//----- nvinfo : EIATTR_KPARAM_INFO
	.align		4
.L_11:
        /*0028*/ 	.byte	0x04, 0x17
        /*002a*/ 	.short	(.L_13 - .L_12)
.L_12:
        /*002c*/ 	.word	0x00000000
        /*0030*/ 	.short	0x0001
        /*0032*/ 	.short	0x0008
        /*0034*/ 	.byte	0x00, 0xf5, 0x21, 0x00


	//----- nvinfo : EIATTR_KPARAM_INFO
	.align		4
.L_13:
        /*0038*/ 	.byte	0x04, 0x17
        /*003a*/ 	.short	(.L_15 - .L_14)
.L_14:
        /*003c*/ 	.word	0x00000000
        /*0040*/ 	.short	0x0000
        /*0042*/ 	.short	0x0000
        /*0044*/ 	.byte	0x00, 0xf5, 0x21, 0x00


	//----- nvinfo : EIATTR_SPARSE_MMA_MASK
	.align		4
.L_15:
        /*0048*/ 	.byte	0x03, 0x50
        /*004a*/ 	.short	0x0000


	//----- nvinfo : EIATTR_MAXREG_COUNT
	.align		4
        /*004c*/ 	.byte	0x03, 0x1b
        /*004e*/ 	.short	0x00ff


	//----- nvinfo : EIATTR_MERCURY_ISA_VERSION
	.align		4
        /*0050*/ 	.byte	0x03, 0x5f
        /*0052*/ 	.short	0x0101


	//----- nvinfo : EIATTR_VRC_CTA_INIT_COUNT
	.align		4
        /*0054*/ 	.byte	0x02, 0x4a
	.zero		1
	.zero		1


	//----- nvinfo : EIATTR_EXIT_INSTR_OFFSETS
	.align		4
        /*0058*/ 	.byte	0x04, 0x1c
        /*005a*/ 	.short	(.L_17 - .L_16)


	//   ....[0]....
.L_16:
        /*005c*/ 	.word	0x000009c0


	//----- nvinfo : EIATTR_CBANK_PARAM_SIZE
	.align		4
.L_17:
        /*0060*/ 	.byte	0x03, 0x19
        /*0062*/ 	.short	0x001c


	//----- nvinfo : EIATTR_PARAM_CBANK
	.align		4
        /*0064*/ 	.byte	0x04, 0x0a
        /*0066*/ 	.short	(.L_19 - .L_18)
	.align		4
.L_18:
        /*0068*/ 	.word	index@(.nv.constant0._Z14multi_matricesPiS_S_i)
        /*006c*/ 	.short	0x0380
        /*006e*/ 	.short	0x001c


	//----- nvinfo : EIATTR_SW_WAR
	.align		4
.L_19:
        /*0070*/ 	.byte	0x04, 0x36
        /*0072*/ 	.short	(.L_21 - .L_20)
.L_20:
        /*0074*/ 	.word	0x00000008
.L_21:


//--------------------- .nv.callgraph             --------------------------
	.section	.nv.callgraph,"",@"SHT_CUDA_CALLGRAPH"
	.align	4
	.sectionentsize	8
	.align		4
        /*0000*/ 	.word	0x00000000
	.align		4
        /*0004*/ 	.word	0xffffffff
	.align		4
        /*0008*/ 	.word	0x00000000
	.align		4
        /*000c*/ 	.word	0xfffffffe
	.align		4
        /*0010*/ 	.word	0x00000000
	.align		4
        /*0014*/ 	.word	0xfffffffd
	.align		4
        /*0018*/ 	.word	0x00000000
	.align		4
        /*001c*/ 	.word	0xfffffffc


//--------------------- .text._Z14multi_matricesPiS_S_i --------------------------
	.section	.text._Z14multi_matricesPiS_S_i,"ax",@progbits
	.align	128
        .global         _Z14multi_matricesPiS_S_i
        .type           _Z14multi_matricesPiS_S_i,@function
        .size           _Z14multi_matricesPiS_S_i,(.L_x_5 - _Z14multi_matricesPiS_S_i)
        .other          _Z14multi_matricesPiS_S_i,@"STO_CUDA_ENTRY STV_DEFAULT"
_Z14multi_matricesPiS_S_i:
.text._Z14multi_matricesPiS_S_i:
[----:B------:R-:W-:Y:S08]  /*0000*/  LDC R1, c[0x0][0x37c] ;  /* 0x0000df00ff017b82 */ /* 0x000ff00000000800 */
[----:B------:R-:W0:Y:S01]  /*0010*/  LDC R17, c[0x0][0x398] ;  /* 0x0000e600ff117b82 */ /* 0x000e220000000800 */
[----:B------:R-:W1:Y:S01]  /*0020*/  S2R R15, SR_TID.X ;  /* 0x00000000000f7919 */ /* 0x000e620000002100 */
[----:B------:R-:W2:Y:S01]  /*0030*/  LDCU.64 UR6, c[0x0][0x358] ;  /* 0x00006b00ff0677ac */ /* 0x000ea20008000a00 */
[----:B------:R-:W-:Y:S01]  /*0040*/  MOV R25, RZ ;  /* 0x000000ff00197202 */ /* 0x000fe20000000f00 */
[----:B0-----:R-:W0:Y:S01]  /*0050*/  I2F.U32.RP R0, R17 ;  /* 0x0000001100007306 */ /* 0x001e220000209000 */
[----:B------:R-:W-:-:S02]  /*0060*/  ISETP.GE.AND P2, PT, R17, 0x1, PT ;  /* 0x000000011100780c */ /* 0x000fc40003f46270 */
[----:B------:R-:W-:-:S05]  /*0070*/  ISETP.NE.U32.AND P1, PT, R17, RZ, PT ;  /* 0x000000ff1100720c */ /* 0x000fca0003f25070 */
[----:B0-----:R-:W0:Y:S02]  /*0080*/  MUFU.RCP R0, R0 ;  /* 0x0000000000007308 */ /* 0x001e240000001000 */
[----:B0-----:R-:W-:-:S06]  /*0090*/  IADD3 R2, PT, PT, R0, 0xffffffe, RZ ;  /* 0x0ffffffe00027810 */ /* 0x001fcc0007ffe0ff */
[----:B------:R0:W3:Y:S02]  /*00a0*/  F2I.FTZ.U32.TRUNC.NTZ R3, R2 ;  /* 0x0000000200037305 */ /* 0x0000e4000021f000 */
[----:B0-----:R-:W-:Y:S01]  /*00b0*/  HFMA2 R2, -RZ, RZ, 0, 0 ;  /* 0x00000000ff027431 */ /* 0x001fe200000001ff */
[----:B---3--:R-:W-:-:S05]  /*00c0*/  IADD3 R4, PT, PT, RZ, -R3, RZ ;  /* 0x80000003ff047210 */ /* 0x008fca0007ffe0ff */
[----:B------:R-:W-:-:S04]  /*00d0*/  IMAD R5, R4, R17, RZ ;  /* 0x0000001104057224 */ /* 0x000fc800078e02ff */
[----:B------:R-:W-:-:S06]  /*00e0*/  IMAD.HI.U32 R4, R3, R5, R2 ;  /* 0x0000000503047227 */ /* 0x000fcc00078e0002 */
[----:B-1----:R-:W-:-:S05]  /*00f0*/  IMAD.HI.U32 R4, R4, R15, RZ ;  /* 0x0000000f04047227 */ /* 0x002fca00078e00ff */
[----:B------:R-:W-:-:S05]  /*0100*/  IADD3 R4, PT, PT, -R4, RZ, RZ ;  /* 0x000000ff04047210 */ /* 0x000fca0007ffe1ff */
[----:B------:R-:W-:-:S05]  /*0110*/  IMAD R0, R17, R4, R15 ;  /* 0x0000000411007224 */ /* 0x000fca00078e020f */
[----:B------:R-:W-:-:S13]  /*0120*/  ISETP.GE.U32.AND P0, PT, R0, R17, PT ;  /* 0x000000110000720c */ /* 0x000fda0003f06070 */
[----:B------:R-:W-:-:S04]  /*0130*/  @P0 IADD3 R0, PT, PT, R0, -R17, RZ ;  /* 0x8000001100000210 */ /* 0x000fc80007ffe0ff */
[----:B------:R-:W-:-:S13]  /*0140*/  ISETP.GE.U32.AND P0, PT, R0, R17, PT ;  /* 0x000000110000720c */ /* 0x000fda0003f06070 */
[----:B------:R-:W-:Y:S01]  /*0150*/  @P0 IMAD.IADD R0, R0, 0x1, -R17 ;  /* 0x0000000100000824 */ /* 0x000fe200078e0a11 */
[----:B------:R-:W-:Y:S01]  /*0160*/  @!P1 LOP3.LUT R0, RZ, R17, RZ, 0x33, !PT ;  /* 0x00000011ff009212 */ /* 0x000fe200078e33ff */
[----:B--2---:R-:W-:Y:S06]  /*0170*/  @!P2 BRA `(.L_x_0) ;  /* 0x0000000400fca947 */ /* 0x004fec0003800000 */
[C---:B------:R-:W-:Y:S02]  /*0180*/  ISETP.GE.U32.AND P0, PT, R17.reuse, 0x8, PT ;  /* 0x000000081100780c */ /* 0x040fe40003f06070 */
[----:B------:R-:W-:Y:S02]  /*0190*/  LOP3.LUT R24, R17, 0x7, RZ, 0xc0, !PT ;  /* 0x0000000711187812 */ /* 0x000fe400078ec0ff */
[----:B------:R-:W-:Y:S02]  /*01a0*/  IADD3 R14, PT, PT, -R0, R15, RZ ;  /* 0x0000000f000e7210 */ /* 0x000fe40007ffe1ff */
[----:B------:R-:W-:Y:S02]  /*01b0*/  ISETP.NE.AND P1, PT, R24, RZ, PT ;  /* 0x000000ff1800720c */ /* 0x000fe40003f25270 */
[----:B------:R-:W-:Y:S02]  /*01c0*/  MOV R19, RZ ;  /* 0x000000ff00137202 */ /* 0x000fe40000000f00 */
[----:B------:R-:W-:-:S03]  /*01d0*/  MOV R25, RZ ;  /* 0x000000ff00197202 */ /* 0x000fc60000000f00 */
[----:B------:R-:W-:Y:S06]  /*01e0*/  @!P0 BRA `(.L_x_1) ;  /* 0x0000000000d08947 */ /* 0x000fec0003800000 */
[----:B------:R-:W-:Y:S01]  /*01f0*/  LOP3.LUT R19, R17, 0x7ffffff8, RZ, 0xc0, !PT ;  /* 0x7ffffff811137812 */ /* 0x000fe200078ec0ff */
[----:B------:R-:W-:Y:S01]  /*0200*/  IMAD.MOV.U32 R25, RZ, RZ, RZ ;  /* 0x000000ffff197224 */ /* 0x000fe200078e00ff */
[----:B------:R-:W-:Y:S02]  /*0210*/  UMOV UR4, URZ ;  /* 0x000000ff00047c82 */ /* 0x000fe40008000000 */
[----:B------:R-:W-:-:S07]  /*0220*/  IADD3 R16, PT, PT, -R19, RZ, RZ ;  /* 0x000000ff13107210 */ /* 0x000fce0007ffe1ff */
.L_x_2:
[----:B------:R-:W0:Y:S01]  /*0230*/  LDC.64 R4, c[0x0][0x388] ;  /* 0x0000e200ff047b82 */ /* 0x000e220000000a00 */
[----:B------:R-:W-:Y:S01]  /*0240*/  IADD3 R9, PT, PT, R14, UR4, RZ ;  /* 0x000000040e097c10 */ /* 0x000fe2000fffe0ff */
[----:B------:R-:W-:-:S06]  /*0250*/  IMAD R8, R17, UR4, R0 ;  /* 0x0000000411087c24 */ /* 0x000fcc000f8e0200 */
[----:B------:R-:W1:Y:S01]  /*0260*/  LDC.64 R2, c[0x0][0x380] ;  /* 0x0000e000ff027b82 */ /* 0x000e620000000a00 */
[----:B0-----:R-:W-:-:S05]  /*0270*/  IMAD.WIDE.U32 R6, R8, 0x4, R4 ;  /* 0x0000000408067825 */ /* 0x001fca00078e0004 */
[----:B------:R0:W2:Y:S01]  /*0280*/  LDG.E R10, desc[UR6][R6.64] ;  /* 0x00000006060a7981 */ /* 0x0000a2000c1e1900 */
[----:B-1----:R-:W-:-:S05]  /*0290*/  IMAD.WIDE.U32 R2, R9, 0x4, R2 ;  /* 0x0000000409027825 */ /* 0x002fca00078e0002 */
[----:B------:R-:W2:Y:S01]  /*02a0*/  LDG.E R11, desc[UR6][R2.64] ;  /* 0x00000006020b7981 */ /* 0x000ea2000c1e1900 */
[----:B------:R-:W-:-:S03]  /*02b0*/  IADD3 R8, PT, PT, R8, R17, RZ ;  /* 0x0000001108087210 */ /* 0x000fc60007ffe0ff */
[----:B------:R-:W3:Y:S01]  /*02c0*/  LDG.E R21, desc[UR6][R2.64+0x4] ;  /* 0x0000040602157981 */ /* 0x000ee2000c1e1900 */
[C---:B------:R-:W-:Y:S01]  /*02d0*/  IADD3 R12, PT, PT, R8.reuse, R17, RZ ;  /* 0x00000011080c7210 */ /* 0x040fe20007ffe0ff */
[--C-:B------:R-:W-:Y:S02]  /*02e0*/  IMAD.WIDE.U32 R28, R8, 0x4, R4.reuse ;  /* 0x00000004081c7825 */ /* 0x100fe400078e0004 */
[----:B------:R-:W4:Y:S02]  /*02f0*/  LDG.E R23, desc[UR6][R2.64+0x8] ;  /* 0x0000080602177981 */ /* 0x000f24000c1e1900 */
[C---:B------:R-:W-:Y:S02]  /*0300*/  IMAD.WIDE.U32 R8, R12.reuse, 0x4, R4 ;  /* 0x000000040c087825 */ /* 0x040fe400078e0004 */
[----:B------:R-:W3:Y:S02]  /*0310*/  LDG.E R18, desc[UR6][R28.64] ;  /* 0x000000061c127981 */ /* 0x000ee4000c1e1900 */
[----:B------:R-:W-:-:S02]  /*0320*/  IMAD.IADD R12, R12, 0x1, R17 ;  /* 0x000000010c0c7824 */ /* 0x000fc400078e0211 */
[----:B------:R1:W4:Y:S03]  /*0330*/  LDG.E R20, desc[UR6][R8.64] ;  /* 0x0000000608147981 */ /* 0x000326000c1e1900 */
[C---:B------:R-:W-:Y:S01]  /*0340*/  IADD3 R22, PT, PT, R12.reuse, R17, RZ ;  /* 0x000000110c167210 */ /* 0x040fe20007ffe0ff */
[----:B------:R-:W-:-:S03]  /*0350*/  IMAD.WIDE.U32 R12, R12, 0x4, R4 ;  /* 0x000000040c0c7825 */ /* 0x000fc600078e0004 */
[CC--:B------:R-:W-:Y:S01]  /*0360*/  IADD3 R27, PT, PT, R22.reuse, R17.reuse, RZ ;  /* 0x00000011161b7210 */ /* 0x0c0fe20007ffe0ff */
[--C-:B0-----:R-:W-:Y:S02]  /*0370*/  IMAD.WIDE.U32 R6, R22, 0x4, R4.reuse ;  /* 0x0000000416067825 */ /* 0x101fe400078e0004 */
[----:B------:R-:W5:Y:S01]  /*0380*/  LDG.E R13, desc[UR6][R12.64] ;  /* 0x000000060c0d7981 */ /* 0x000f62000c1e1900 */
[CC--:B------:R-:W-:Y:S01]  /*0390*/  IADD3 R26, PT, PT, R27.reuse, R17.reuse, RZ ;  /* 0x000000111b1a7210 */ /* 0x0c0fe20007ffe0ff */
[----:B-1----:R-:W-:Y:S02]  /*03a0*/  IMAD.WIDE.U32 R8, R27, 0x4, R4 ;  /* 0x000000041b087825 */ /* 0x002fe400078e0004 */
[----:B------:R-:W5:Y:S01]  /*03b0*/  LDG.E R22, desc[UR6][R2.64+0xc] ;  /* 0x00000c0602167981 */ /* 0x000f62000c1e1900 */
[----:B------:R-:W-:-:S03]  /*03c0*/  IADD3 R29, PT, PT, R26, R17, RZ ;  /* 0x000000111a1d7210 */ /* 0x000fc60007ffe0ff */
[----:B------:R-:W5:Y:S04]  /*03d0*/  LDG.E R6, desc[UR6][R6.64] ;  /* 0x0000000606067981 */ /* 0x000f68000c1e1900 */
[----:B------:R-:W5:Y:S04]  /*03e0*/  LDG.E R27, desc[UR6][R2.64+0x10] ;  /* 0x00001006021b7981 */ /* 0x000f68000c1e1900 */
[----:B------:R-:W5:Y:S04]  /*03f0*/  LDG.E R9, desc[UR6][R8.64] ;  /* 0x0000000608097981 */ /* 0x000f68000c1e1900 */
[----:B------:R-:W5:Y:S01]  /*0400*/  LDG.E R7, desc[UR6][R2.64+0x1c] ;  /* 0x00001c0602077981 */ /* 0x000f62000c1e1900 */
[----:B--2---:R-:W-:-:S02]  /*0410*/  IMAD R25, R11, R10, R25 ;  /* 0x0000000a0b197224 */ /* 0x004fc400078e0219 */
[--C-:B------:R-:W-:Y:S02]  /*0420*/  IMAD.WIDE.U32 R10, R26, 0x4, R4.reuse ;  /* 0x000000041a0a7825 */ /* 0x100fe400078e0004 */
[----:B------:R-:W2:Y:S02]  /*0430*/  LDG.E R26, desc[UR6][R2.64+0x14] ;  /* 0x00001406021a7981 */ /* 0x000ea4000c1e1900 */
[----:B------:R-:W-:Y:S02]  /*0440*/  IMAD.WIDE.U32 R4, R29, 0x4, R4 ;  /* 0x000000041d047825 */ /* 0x000fe400078e0004 */
[----:B------:R-:W2:Y:S04]  /*0450*/  LDG.E R10, desc[UR6][R10.64] ;  /* 0x000000060a0a7981 */ /* 0x000ea8000c1e1900 */
[----:B------:R-:W2:Y:S04]  /*0460*/  LDG.E R29, desc[UR6][R2.64+0x18] ;  /* 0x00001806021d7981 */ /* 0x000ea8000c1e1900 */
[----:B------:R-:W2:Y:S01]  /*0470*/  LDG.E R4, desc[UR6][R4.64] ;  /* 0x0000000604047981 */ /* 0x000ea2000c1e1900 */
[----:B---3--:R-:W-:-:S02]  /*0480*/  IMAD R18, R21, R18, R25 ;  /* 0x0000001215127224 */ /* 0x008fc400078e0219 */
[----:B------:R-:W-:Y:S02]  /*0490*/  VIADD R16, R16, 0x8 ;  /* 0x0000000810107836 */ /* 0x000fe40000000000 */
[----:B----4-:R-:W-:-:S03]  /*04a0*/  IMAD R18, R23, R20, R18 ;  /* 0x0000001417127224 */ /* 0x010fc600078e0212 */
[----:B------:R-:W-:Y:S01]  /*04b0*/  ISETP.NE.AND P0, PT, R16, RZ, PT ;  /* 0x000000ff1000720c */ /* 0x000fe20003f05270 */
[----:B-----5:R-:W-:-:S04]  /*04c0*/  IMAD R13, R22, R13, R18 ;  /* 0x0000000d160d7224 */ /* 0x020fc800078e0212 */
[----:B------:R-:W-:Y:S01]  /*04d0*/  IMAD R6, R27, R6, R13 ;  /* 0x000000061b067224 */ /* 0x000fe200078e020d */
[----:B------:R-:W-:-:S03]  /*04e0*/  UIADD3 UR4, UPT, UPT, UR4, 0x8, URZ ;  /* 0x0000000804047890 */ /* 0x000fc6000fffe0ff */
[----:B--2---:R-:W-:-:S04]  /*04f0*/  IMAD R6, R26, R9, R6 ;  /* 0x000000091a067224 */ /* 0x004fc800078e0206 */
[----:B------:R-:W-:-:S04]  /*0500*/  IMAD R6, R29, R10, R6 ;  /* 0x0000000a1d067224 */ /* 0x000fc800078e0206 */
[----:B------:R-:W-:Y:S01]  /*0510*/  IMAD R25, R7, R4, R6 ;  /* 0x0000000407197224 */ /* 0x000fe200078e0206 */
[----:B------:R-:W-:Y:S06]  /*0520*/  @P0 BRA `(.L_x_2) ;  /* 0xfffffffc00400947 */ /* 0x000fec000383ffff */
.L_x_1:
[----:B------:R-:W-:Y:S05]  /*0530*/  @!P1 BRA `(.L_x_0) ;  /* 0x00000004000c9947 */ /* 0x000fea0003800000 */
[----:B------:R-:W-:Y:S02]  /*0540*/  ISETP.GE.U32.AND P1, PT, R24, 0x4, PT ;  /* 0x000000041800780c */ /* 0x000fe40003f26070 */
[----:B------:R-:W-:-:S04]  /*0550*/  LOP3.LUT R16, R17, 0x3, RZ, 0xc0, !PT ;  /* 0x0000000311107812 */ /* 0x000fc800078ec0ff */
[----:B------:R-:W-:-:S07]  /*0560*/  ISETP.NE.AND P0, PT, R16, RZ, PT ;  /* 0x000000ff1000720c */ /* 0x000fce0003f05270 */
[----:B------:R-:W-:Y:S06]  /*0570*/  @!P1 BRA `(.L_x_3) ;  /* 0x0000000000789947 */ /* 0x000fec0003800000 */
[----:B------:R-:W0:Y:S01]  /*0580*/  LDC.64 R10, c[0x0][0x380] ;  /* 0x0000e000ff0a7b82 */ /* 0x000e220000000a00 */
[----:B------:R-:W1:Y:S01]  /*0590*/  LDCU.64 UR4, c[0x0][0x380] ;  /* 0x00007000ff0477ac */ /* 0x000e620008000a00 */
[----:B------:R-:W-:Y:S01]  /*05a0*/  IMAD R8, R19, R17, R0 ;  /* 0x0000001113087224 */ /* 0x000fe200078e0200 */
[CC--:B------:R-:W-:Y:S02]  /*05b0*/  IADD3 R5, PT, PT, R14.reuse, R19.reuse, RZ ;  /* 0x000000130e057210 */ /* 0x0c0fe40007ffe0ff */
[----:B------:R-:W-:Y:S02]  /*05c0*/  IADD3 R13, P1, PT, R14, R19, RZ ;  /* 0x000000130e0d7210 */ /* 0x000fe40007f3e0ff */
[-C--:B------:R-:W-:Y:S01]  /*05d0*/  IADD3 R12, PT, PT, R8, R17.reuse, RZ ;  /* 0x00000011080c7210 */ /* 0x080fe20007ffe0ff */
[----:B------:R-:W2:Y:S01]  /*05e0*/  LDC.64 R2, c[0x0][0x388] ;  /* 0x0000e200ff027b82 */ /* 0x000ea20000000a00 */
[----:B------:R-:W-:Y:S02]  /*05f0*/  IADD3.X R20, PT, PT, RZ, RZ, RZ, P1, !PT ;  /* 0x000000ffff147210 */ /* 0x000fe40000ffe4ff */
[----:B------:R-:W-:-:S02]  /*0600*/  IADD3 R18, PT, PT, R12, R17, RZ ;  /* 0x000000110c127210 */ /* 0x000fc40007ffe0ff */
[----:B-1----:R-:W-:Y:S01]  /*0610*/  LEA R4, P1, R13, UR4, 0x2 ;  /* 0x000000040d047c11 */ /* 0x002fe2000f8210ff */
[----:B0-----:R-:W-:-:S03]  /*0620*/  IMAD.WIDE.U32 R10, R5, 0x4, R10 ;  /* 0x00000004050a7825 */ /* 0x001fc600078e000a */
[----:B------:R-:W-:Y:S01]  /*0630*/  LEA.HI.X R5, R13, UR5, R20, 0x2, P1 ;  /* 0x000000050d057c11 */ /* 0x000fe200088f1414 */
[--C-:B--2---:R-:W-:Y:S02]  /*0640*/  IMAD.WIDE.U32 R8, R8, 0x4, R2.reuse ;  /* 0x0000000408087825 */ /* 0x104fe400078e0002 */
[----:B------:R-:W2:Y:S02]  /*0650*/  LDG.E R10, desc[UR6][R10.64] ;  /* 0x000000060a0a7981 */ /* 0x000ea4000c1e1900 */
[--C-:B------:R-:W-:Y:S01]  /*0660*/  IMAD.WIDE.U32 R6, R12, 0x4, R2.reuse ;  /* 0x000000040c067825 */ /* 0x100fe200078e0002 */
[C---:B------:R-:W-:Y:S01]  /*0670*/  IADD3 R23, PT, PT, R18.reuse, R17, RZ ;  /* 0x0000001112177210 */ /* 0x040fe20007ffe0ff */
[----:B------:R-:W2:Y:S02]  /*0680*/  LDG.E R8, desc[UR6][R8.64] ;  /* 0x0000000608087981 */ /* 0x000ea4000c1e1900 */
[--C-:B------:R-:W-:Y:S02]  /*0690*/  IMAD.WIDE.U32 R12, R18, 0x4, R2.reuse ;  /* 0x00000004120c7825 */ /* 0x100fe400078e0002 */
[----:B------:R-:W3:Y:S02]  /*06a0*/  LDG.E R6, desc[UR6][R6.64] ;  /* 0x0000000606067981 */ /* 0x000ee4000c1e1900 */
[----:B------:R-:W-:-:S02]  /*06b0*/  IMAD.WIDE.U32 R2, R23, 0x4, R2 ;  /* 0x0000000417027825 */ /* 0x000fc400078e0002 */
[----:B------:R-:W3:Y:S04]  /*06c0*/  LDG.E R21, desc[UR6][R4.64+0x4] ;  /* 0x0000040604157981 */ /* 0x000ee8000c1e1900 */
[----:B------:R-:W4:Y:S04]  /*06d0*/  LDG.E R12, desc[UR6][R12.64] ;  /* 0x000000060c0c7981 */ /* 0x000f28000c1e1900 */
[----:B------:R-:W4:Y:S04]  /*06e0*/  LDG.E R23, desc[UR6][R4.64+0x8] ;  /* 0x0000080604177981 */ /* 0x000f28000c1e1900 */
[----:B------:R-:W5:Y:S04]  /*06f0*/  LDG.E R27, desc[UR6][R4.64+0xc] ;  /* 0x00000c06041b7981 */ /* 0x000f68000c1e1900 */
[----:B------:R-:W5:Y:S01]  /*0700*/  LDG.E R2, desc[UR6][R2.64] ;  /* 0x0000000602027981 */ /* 0x000f62000c1e1900 */
[----:B------:R-:W-:-:S02]  /*0710*/  VIADD R19, R19, 0x4 ;  /* 0x0000000413137836 */ /* 0x000fc40000000000 */
[----:B--2---:R-:W-:-:S04]  /*0720*/  IMAD R10, R10, R8, R25 ;  /* 0x000000080a0a7224 */ /* 0x004fc800078e0219 */
[----:B---3--:R-:W-:-:S04]  /*0730*/  IMAD R10, R21, R6, R10 ;  /* 0x00000006150a7224 */ /* 0x008fc800078e020a */
[----:B----4-:R-:W-:-:S04]  /*0740*/  IMAD R10, R23, R12, R10 ;  /* 0x0000000c170a7224 */ /* 0x010fc800078e020a */
[----:B-----5:R-:W-:-:S07]  /*0750*/  IMAD R25, R27, R2, R10 ;  /* 0x000000021b197224 */ /* 0x020fce00078e020a */
.L_x_3:
[----:B------:R-:W-:Y:S05]  /*0760*/  @!P0 BRA `(.L_x_0) ;  /* 0x0000000000808947 */ /* 0x000fea0003800000 */
[----:B------:R-:W-:Y:S01]  /*0770*/  ISETP.NE.AND P1, PT, R16, 0x1, PT ;  /* 0x000000011000780c */ /* 0x000fe20003f25270 */
[----:B------:R-:W0:Y:S01]  /*0780*/  LDC.64 R12, c[0x0][0x380] ;  /* 0x0000e000ff0c7b82 */ /* 0x000e220000000a00 */
[----:B------:R-:W-:-:S04]  /*0790*/  LOP3.LUT R11, R17, 0x1, RZ, 0xc0, !PT ;  /* 0x00000001110b7812 */ /* 0x000fc800078ec0ff */
[----:B------:R-:W-:-:S03]  /*07a0*/  ISETP.NE.U32.AND P0, PT, R11, 0x1, PT ;  /* 0x000000010b00780c */ /* 0x000fc60003f05070 */
[----:B------:R-:W1:Y:S04]  /*07b0*/  LDC.64 R8, c[0x0][0x388] ;  /* 0x0000e200ff087b82 */ /* 0x000e680000000a00 */
[C---:B------:R-:W-:Y:S01]  /*07c0*/  @P1 IADD3 R10, P2, PT, R14.reuse, R19, RZ ;  /* 0x000000130e0a1210 */ /* 0x040fe20007f5e0ff */
[C---:B------:R-:W-:Y:S01]  /*07d0*/  @P1 IMAD R16, R19.reuse, R17, R0 ;  /* 0x0000001113101224 */ /* 0x040fe200078e0200 */
[----:B------:R-:W-:Y:S02]  /*07e0*/  @P1 IADD3 R11, PT, PT, R14, R19, RZ ;  /* 0x000000130e0b1210 */ /* 0x000fe40007ffe0ff */
[----:B------:R-:W2:Y:S01]  /*07f0*/  @P1 LDC.64 R6, c[0x0][0x380] ;  /* 0x0000e000ff061b82 */ /* 0x000ea20000000a00 */
[----:B------:R-:W-:Y:S02]  /*0800*/  @P1 IADD3.X R18, PT, PT, RZ, RZ, RZ, P2, !PT ;  /* 0x000000ffff121210 */ /* 0x000fe400017fe4ff */
[----:B------:R-:W-:-:S02]  /*0810*/  @P1 IADD3 R19, PT, PT, R19, 0x2, RZ ;  /* 0x0000000213131810 */ /* 0x000fc40007ffe0ff */
[----:B------:R-:W-:Y:S02]  /*0820*/  @P1 IADD3 R23, PT, PT, R16, R17, RZ ;  /* 0x0000001110171210 */ /* 0x000fe40007ffe0ff */
[----:B------:R-:W-:Y:S01]  /*0830*/  @!P0 IADD3 R21, PT, PT, R14, R19, RZ ;  /* 0x000000130e158210 */ /* 0x000fe20007ffe0ff */
[----:B------:R-:W3:Y:S01]  /*0840*/  LDC.64 R4, c[0x0][0x380] ;  /* 0x0000e000ff047b82 */ /* 0x000ee20000000a00 */
[----:B0-----:R-:W-:-:S04]  /*0850*/  @P1 IMAD.WIDE.U32 R12, R11, 0x4, R12 ;  /* 0x000000040b0c1825 */ /* 0x001fc800078e000c */
[----:B------:R-:W-:Y:S02]  /*0860*/  @!P0 IMAD R19, R19, R17, R0 ;  /* 0x0000001113138224 */ /* 0x000fe400078e0200 */
[----:B------:R-:W4:Y:S01]  /*0870*/  @P1 LDG.E R12, desc[UR6][R12.64] ;  /* 0x000000060c0c1981 */ /* 0x000f22000c1e1900 */
[----:B------:R-:W0:Y:S01]  /*0880*/  LDC.64 R2, c[0x0][0x388] ;  /* 0x0000e200ff027b82 */ /* 0x000e220000000a00 */
[----:B--2---:R-:W-:-:S04]  /*0890*/  @P1 LEA R6, P2, R10, R6, 0x2 ;  /* 0x000000060a061211 */ /* 0x004fc800078410ff */
[----:B------:R-:W-:Y:S01]  /*08a0*/  @P1 LEA.HI.X R7, R10, R7, R18, 0x2, P2 ;  /* 0x000000070a071211 */ /* 0x000fe200010f1412 */
[----:B-1----:R-:W-:-:S04]  /*08b0*/  @P1 IMAD.WIDE.U32 R10, R16, 0x4, R8 ;  /* 0x00000004100a1825 */ /* 0x002fc800078e0008 */
[----:B------:R-:W-:Y:S01]  /*08c0*/  @P1 IMAD.WIDE.U32 R8, R23, 0x4, R8 ;  /* 0x0000000417081825 */ /* 0x000fe200078e0008 */
[----:B------:R-:W2:Y:S04]  /*08d0*/  @P1 LDG.E R7, desc[UR6][R6.64+0x4] ;  /* 0x0000040606071981 */ /* 0x000ea8000c1e1900 */
[----:B------:R-:W4:Y:S01]  /*08e0*/  @P1 LDG.E R10, desc[UR6][R10.64] ;  /* 0x000000060a0a1981 */ /* 0x000f22000c1e1900 */
[----:B---3--:R-:W-:-:S03]  /*08f0*/  @!P0 IMAD.WIDE.U32 R4, R21, 0x4, R4 ;  /* 0x0000000415048825 */ /* 0x008fc600078e0004 */
[----:B------:R-:W2:Y:S01]  /*0900*/  @P1 LDG.E R8, desc[UR6][R8.64] ;  /* 0x0000000608081981 */ /* 0x000ea2000c1e1900 */
[----:B0-----:R-:W-:-:S03]  /*0910*/  @!P0 IMAD.WIDE.U32 R2, R19, 0x4, R2 ;  /* 0x0000000413028825 */ /* 0x001fc600078e0002 */
[----:B------:R-:W3:Y:S04]  /*0920*/  @!P0 LDG.E R4, desc[UR6][R4.64] ;  /* 0x0000000604048981 */ /* 0x000ee8000c1e1900 */
[----:B------:R-:W3:Y:S01]  /*0930*/  @!P0 LDG.E R2, desc[UR6][R2.64] ;  /* 0x0000000602028981 */ /* 0x000ee2000c1e1900 */
[----:B----4-:R-:W-:-:S04]  /*0940*/  @P1 IMAD R0, R12, R10, R25 ;  /* 0x0000000a0c001224 */ /* 0x010fc800078e0219 */
[----:B--2---:R-:W-:-:S04]  /*0950*/  @P1 IMAD R25, R7, R8, R0 ;  /* 0x0000000807191224 */ /* 0x004fc800078e0200 */
[----:B---3--:R-:W-:-:S07]  /*0960*/  @!P0 IMAD R25, R4, R2, R25 ;  /* 0x0000000204198224 */ /* 0x008fce00078e0219 */
.L_x_0:
[----:B------:R-:W0:Y:S01]  /*0970*/  S2R R0, SR_TID.Y ;  /* 0x0000000000007919 */ /* 0x000e220000002200 */
[----:B------:R-:W1:Y:S01]  /*0980*/  LDC.64 R2, c[0x0][0x390] ;  /* 0x0000e400ff027b82 */ /* 0x000e620000000a00 */
[----:B0-----:R-:W-:-:S04]  /*0990*/  IMAD R15, R0, R17, R15 ;  /* 0x00000011000f7224 */ /* 0x001fc800078e020f */
[----:B-1----:R-:W-:-:S05]  /*09a0*/  IMAD.WIDE.U32 R2, R15, 0x4, R2 ;  /* 0x000000040f027825 */ /* 0x002fca00078e0002 */
[----:B------:R-:W-:Y:S01]  /*09b0*/  STG.E desc[UR6][R2.64], R25 ;  /* 0x0000001902007986 */ /* 0x000fe2000c101906 */
[----:B------:R-:W-:Y:S05]  /*09c0*/  EXIT ;  /* 0x000000000000794d */ /* 0x000fea0003800000 */
.L_x_4:
[----:B------:R-:W-:-:S00]  /*09d0*/  BRA `(.L_x_4) ;  /* 0xfffffffc00fc7947 */ /* 0x000fc0000383ffff */
[----:B------:R-:W-:-:S00]  /*09e0*/  NOP ;  /* 0x0000000000007918 */ /* 0x000fc00000000000 */
        /* <DEDUP_REMOVED lines=9> */
.L_x_5:


//--------------------- .nv.shared.reserved.0     --------------------------
	.section	.nv.shared.reserved.0,"aw",@nobits
	.weak		__nv_reservedSMEM_offset_0_alias
	.size		__nv_reservedSMEM_offset_0_alias, 0, 64
	.other		__nv_reservedSMEM_offset_0_alias,@"STO_CUDA_RESERVED_SHARED STV_DEFAULT"
__nv_reservedSMEM_offset_0_alias:
	.zero		0
	.zero		64


//--------------------- .nv.constant0._Z14multi_matricesPiS_S_i --------------------------
	.section	.nv.constant0._Z14multi_matricesPiS_S_i,"a",@progbits
	.sectionflags	@""
	.align	4
.nv.constant0._Z14multi_matricesPiS_S_i:
	.zero		924


//--------------------- SYMBOLS --------------------------

	.type		.nv.reservedSmem.offset0,@object
	.size		.nv.reservedSmem.offset0,0x4
